//
// Generated by NVIDIA NVVM Compiler
//
// Compiler Build ID: CL-36424714
// Cuda compilation tools, release 13.0, V13.0.88
// Based on NVVM 20.0.0
//

.version 9.0
.target sm_100
.address_size 64

	// .globl	_Z19spec_advance_kernelP6t_partiPK5t_fldS3_iff

.visible .entry _Z19spec_advance_kernelP6t_partiPK5t_fldS3_iff(
	.param .u64 .ptr .align 1 _Z19spec_advance_kernelP6t_partiPK5t_fldS3_iff_param_0,
	.param .u32 _Z19spec_advance_kernelP6t_partiPK5t_fldS3_iff_param_1,
	.param .u64 .ptr .align 1 _Z19spec_advance_kernelP6t_partiPK5t_fldS3_iff_param_2,
	.param .u64 .ptr .align 1 _Z19spec_advance_kernelP6t_partiPK5t_fldS3_iff_param_3,
	.param .u32 _Z19spec_advance_kernelP6t_partiPK5t_fldS3_iff_param_4,
	.param .f32 _Z19spec_advance_kernelP6t_partiPK5t_fldS3_iff_param_5,
	.param .f32 _Z19spec_advance_kernelP6t_partiPK5t_fldS3_iff_param_6
)
{
	.reg .pred 	%p<2>;
	.reg .b32 	%r<9>;
	.reg .b32 	%f<91>;
	.reg .b64 	%rd<14>;

	ld.param.u32 	%r2, [_Z19spec_advance_kernelP6t_partiPK5t_fldS3_iff_param_1];
	ld.param.u64 	%rd2, [_Z19spec_advance_kernelP6t_partiPK5t_fldS3_iff_param_2];
	ld.param.f32 	%f1, [_Z19spec_advance_kernelP6t_partiPK5t_fldS3_iff_param_5];
	ld.param.f32 	%f2, [_Z19spec_advance_kernelP6t_partiPK5t_fldS3_iff_param_6];
	mov.u32 	%r3, %ctaid.x;
	mov.u32 	%r4, %ntid.x;
	mov.u32 	%r5, %tid.x;
	mad.lo.s32 	%r1, %r3, %r4, %r5;
	setp.ge.s32 	%p1, %r1, %r2;
	@%p1 bra 	$L__BB0_2;
	ld.param.u64 	%rd13, [_Z19spec_advance_kernelP6t_partiPK5t_fldS3_iff_param_3];
	ld.param.u64 	%rd12, [_Z19spec_advance_kernelP6t_partiPK5t_fldS3_iff_param_0];
	cvta.to.global.u64 	%rd4, %rd12;
	cvta.to.global.u64 	%rd5, %rd2;
	cvta.to.global.u64 	%rd6, %rd13;
	mul.wide.s32 	%rd7, %r1, 20;
	add.s64 	%rd8, %rd4, %rd7;
	ld.global.f32 	%f3, [%rd8];
	ld.global.u32 	%r6, [%rd8+4];
	mov.f32 	%f4, 0f3F800000;
	sub.f32 	%f5, %f4, %f3;
	mul.wide.s32 	%rd9, %r6, 12;
	add.s64 	%rd10, %rd5, %rd9;
	ld.global.f32 	%f6, [%rd10];
	ld.global.f32 	%f7, [%rd10+12];
	mul.f32 	%f8, %f3, %f7;
	fma.rn.f32 	%f9, %f5, %f6, %f8;
	ld.global.f32 	%f10, [%rd10+4];
	ld.global.f32 	%f11, [%rd10+16];
	mul.f32 	%f12, %f3, %f11;
	fma.rn.f32 	%f13, %f5, %f10, %f12;
	ld.global.f32 	%f14, [%rd10+8];
	ld.global.f32 	%f15, [%rd10+20];
	mul.f32 	%f16, %f3, %f15;
	fma.rn.f32 	%f17, %f5, %f14, %f16;
	add.s64 	%rd11, %rd6, %rd9;
	ld.global.f32 	%f18, [%rd11];
	ld.global.f32 	%f19, [%rd11+12];
	mul.f32 	%f20, %f3, %f19;
	fma.rn.f32 	%f21, %f5, %f18, %f20;
	ld.global.f32 	%f22, [%rd11+4];
	ld.global.f32 	%f23, [%rd11+16];
	mul.f32 	%f24, %f3, %f23;
	fma.rn.f32 	%f25, %f5, %f22, %f24;
	ld.global.f32 	%f26, [%rd11+8];
	ld.global.f32 	%f27, [%rd11+20];
	mul.f32 	%f28, %f3, %f27;
	fma.rn.f32 	%f29, %f5, %f26, %f28;
	ld.global.f32 	%f30, [%rd8+8];
	ld.global.f32 	%f31, [%rd8+12];
	ld.global.f32 	%f32, [%rd8+16];
	fma.rn.f32 	%f33, %f1, %f9, %f30;
	fma.rn.f32 	%f34, %f1, %f13, %f31;
	fma.rn.f32 	%f35, %f1, %f17, %f32;
	mul.f32 	%f36, %f34, %f34;
	fma.rn.f32 	%f37, %f33, %f33, %f36;
	fma.rn.f32 	%f38, %f35, %f35, %f37;
	add.f32 	%f39, %f38, 0f3F800000;
	rsqrt.approx.f32 	%f40, %f39;
	mul.f32 	%f41, %f1, %f21;
	mul.f32 	%f42, %f41, %f40;
	mul.f32 	%f43, %f1, %f25;
	mul.f32 	%f44, %f43, %f40;
	mul.f32 	%f45, %f1, %f29;
	mul.f32 	%f46, %f45, %f40;
	mul.f32 	%f47, %f44, %f44;
	fma.rn.f32 	%f48, %f42, %f42, %f47;
	fma.rn.f32 	%f49, %f46, %f46, %f48;
	add.f32 	%f50, %f49, 0f3F800000;
	mov.f32 	%f51, 0f40000000;
	div.rn.f32 	%f52, %f51, %f50;
	mul.f32 	%f53, %f34, %f46;
	mul.f32 	%f54, %f35, %f44;
	sub.f32 	%f55, %f53, %f54;
	add.f32 	%f56, %f33, %f55;
	mul.f32 	%f57, %f35, %f42;
	mul.f32 	%f58, %f33, %f46;
	sub.f32 	%f59, %f57, %f58;
	add.f32 	%f60, %f34, %f59;
	mul.f32 	%f61, %f33, %f44;
	mul.f32 	%f62, %f34, %f42;
	sub.f32 	%f63, %f61, %f62;
	add.f32 	%f64, %f35, %f63;
	mul.f32 	%f65, %f46, %f60;
	mul.f32 	%f66, %f44, %f64;
	sub.f32 	%f67, %f65, %f66;
	fma.rn.f32 	%f68, %f67, %f52, %f33;
	mul.f32 	%f69, %f42, %f64;
	mul.f32 	%f70, %f46, %f56;
	sub.f32 	%f71, %f69, %f70;
	fma.rn.f32 	%f72, %f71, %f52, %f34;
	mul.f32 	%f73, %f44, %f56;
	mul.f32 	%f74, %f42, %f60;
	sub.f32 	%f75, %f73, %f74;
	fma.rn.f32 	%f76, %f75, %f52, %f35;
	fma.rn.f32 	%f77, %f1, %f9, %f68;
	fma.rn.f32 	%f78, %f1, %f13, %f72;
	fma.rn.f32 	%f79, %f1, %f17, %f76;
	mul.f32 	%f80, %f78, %f78;
	fma.rn.f32 	%f81, %f77, %f77, %f80;
	fma.rn.f32 	%f82, %f79, %f79, %f81;
	add.f32 	%f83, %f82, 0f3F800000;
	sqrt.rn.f32 	%f84, %f83;
	rcp.rn.f32 	%f85, %f84;
	mul.f32 	%f86, %f2, %f77;
	fma.rn.f32 	%f87, %f85, %f86, %f3;
	cvt.rmi.f32.f32 	%f88, %f87;
	cvt.rzi.s32.f32 	%r7, %f88;
	cvt.rn.f32.s32 	%f89, %r7;
	sub.f32 	%f90, %f87, %f89;
	st.global.f32 	[%rd8], %f90;
	add.s32 	%r8, %r7, %r6;
	st.global.u32 	[%rd8+4], %r8;
	st.global.f32 	[%rd8+8], %f77;
	st.global.f32 	[%rd8+12], %f78;
	st.global.f32 	[%rd8+16], %f79;
$L__BB0_2:
	ret;

}


// ===== COMPILED SASS (sm_100) =====

	.target	sm_100

	.elftype	@"ET_EXEC"


//--------------------- .note.nv.tkinfo           --------------------------
	.section	.note.nv.tkinfo,"",@"SHT_NOTE"
	.sectionflags	@"SHF_NOTE_NV_TKINFO"
	.tkinfo
        /*0018*/ 	.word	0x00000002
        /*0030*/ 	.string	""
        /*0030*/ 	.string	"ptxas"
        /*0030*/ 	.string	"Cuda compilation tools, release 13.0, V13.0.88"
        /*0030*/ 	.string	"Build cuda_13.0.r13.0/compiler.36424714_0"
        /*0030*/ 	.string	"-arch sm_100 -m 64 "



//--------------------- .note.nv.cuinfo           --------------------------
	.section	.note.nv.cuinfo,"",@"SHT_NOTE"
	.sectionflags	@"SHF_NOTE_NV_CUINFO"
        /*0018*/ 	.short	0x0002
        /*001a*/ 	.short	0x0064
        /*001c*/ 	.short	0x0082
	.zero		2


//--------------------- .nv.info                  --------------------------
	.section	.nv.info,"",@"SHT_CUDA_INFO"
	.align	4


	//----- nvinfo : EIATTR_REGCOUNT
	.align		4
        /*0000*/ 	.byte	0x04, 0x2f
        /*0002*/ 	.short	(.L_1 - .L_0)
	.align		4
.L_0:
        /*0004*/ 	.word	index@(_Z19spec_advance_kernelP6t_partiPK5t_fldS3_iff)
        /*0008*/ 	.word	0x0000001c


	//----- nvinfo : EIATTR_FRAME_SIZE
	.align		4
.L_1:
        /*000c*/ 	.byte	0x04, 0x11
        /*000e*/ 	.short	(.L_3 - .L_2)
	.align		4
.L_2:
        /*0010*/ 	.word	index@($__internal_2_$__cuda_sm3x_div_rn_noftz_f32_slowpath)
        /*0014*/ 	.word	0x00000000


	//----- nvinfo : EIATTR_FRAME_SIZE
	.align		4
.L_3:
        /*0018*/ 	.byte	0x04, 0x11
        /*001a*/ 	.short	(.L_5 - .L_4)
	.align		4
.L_4:
        /*001c*/ 	.word	index@($__internal_1_$__cuda_sm20_sqrt_rn_f32_slowpath)
        /*0020*/ 	.word	0x00000000


	//----- nvinfo : EIATTR_FRAME_SIZE
	.align		4
.L_5:
        /*0024*/ 	.byte	0x04, 0x11
        /*0026*/ 	.short	(.L_7 - .L_6)
	.align		4
.L_6:
        /*0028*/ 	.word	index@($__internal_0_$__cuda_sm20_rcp_rn_f32_slowpath)
        /*002c*/ 	.word	0x00000000


	//----- nvinfo : EIATTR_FRAME_SIZE
	.align		4
.L_7:
        /*0030*/ 	.byte	0x04, 0x11
        /*0032*/ 	.short	(.L_9 - .L_8)
	.align		4
.L_8:
        /*0034*/ 	.word	index@(_Z19spec_advance_kernelP6t_partiPK5t_fldS3_iff)
        /*0038*/ 	.word	0x00000000


	//----- nvinfo : EIATTR_MIN_STACK_SIZE
	.align		4
.L_9:
        /*003c*/ 	.byte	0x04, 0x12
        /*003e*/ 	.short	(.L_11 - .L_10)
	.align		4
.L_10:
        /*0040*/ 	.word	index@(_Z19spec_advance_kernelP6t_partiPK5t_fldS3_iff)
        /*0044*/ 	.word	0x00000000
.L_11:


//--------------------- .nv.compat                --------------------------
	.section	.nv.compat,"",@"SHT_CUDA_COMPAT_INFO"
	.align	4
        /*0000*/ 	.byte	0x02, 0x09, 0x00, 0x00, 0x02, 0x02, 0x01, 0x00, 0x02, 0x05, 0x05, 0x00, 0x03, 0x07, 0x01, 0x01
        /*0010*/ 	.byte	0x02, 0x03, 0x00, 0x00, 0x02, 0x06, 0x01, 0x00, 0x04, 0x0b, 0x08, 0x00, 0x01, 0x00, 0x00, 0x00
        /*0020*/ 	.byte	0x00, 0x00, 0x00, 0x00


//--------------------- .nv.info._Z19spec_advance_kernelP6t_partiPK5t_fldS3_iff --------------------------
	.section	.nv.info._Z19spec_advance_kernelP6t_partiPK5t_fldS3_iff,"",@"SHT_CUDA_INFO"
	.sectionflags	@""
	.align	4


	//----- nvinfo : EIATTR_CUDA_API_VERSION
	.align		4
        /*0000*/ 	.byte	0x04, 0x37
        /*0002*/ 	.short	(.L_13 - .L_12)
.L_12:
        /*0004*/ 	.word	0x00000082


	//----- nvinfo : EIATTR_KPARAM_INFO
	.align		4
.L_13:
        /*0008*/ 	.byte	0x04, 0x17
        /*000a*/ 	.short	(.L_15 - .L_14)
.L_14:
        /*000c*/ 	.word	0x00000000
        /*0010*/ 	.short	0x0006
        /*0012*/ 	.short	0x0028
        /*0014*/ 	.byte	0x00, 0xf0, 0x11, 0x00


	//----- nvinfo : EIATTR_KPARAM_INFO
	.align		4
.L_15:
        /*0018*/ 	.byte	0x04, 0x17
        /*001a*/ 	.short	(.L_17 - .L_16)
.L_16:
        /*001c*/ 	.word	0x00000000
        /*0020*/ 	.short	0x0005
        /*0022*/ 	.short	0x0024
        /*0024*/ 	.byte	0x00, 0xf0, 0x11, 0x00


	//----- nvinfo : EIATTR_KPARAM_INFO
	.align		4
.L_17:
        /*0028*/ 	.byte	0x04, 0x17
        /*002a*/ 	.short	(.L_19 - .L_18)
.L_18:
        /*002c*/ 	.word	0x00000000
        /*0030*/ 	.short	0x0004
        /*0032*/ 	.short	0x0020
        /*0034*/ 	.byte	0x00, 0xf0, 0x11, 0x00


	//----- nvinfo : EIATTR_KPARAM_INFO
	.align		4
.L_19:
        /*0038*/ 	.byte	0x04, 0x17
        /*003a*/ 	.short	(.L_21 - .L_20)
.L_20:
        /*003c*/ 	.word	0x00000000
        /*0040*/ 	.short	0x0003
        /*0042*/ 	.short	0x0018
        /*0044*/ 	.byte	0x00, 0xf5, 0x21, 0x00


	//----- nvinfo : EIATTR_KPARAM_INFO
	.align		4
.L_21:
        /*0048*/ 	.byte	0x04, 0x17
        /*004a*/ 	.short	(.L_23 - .L_22)
.L_22:
        /*004c*/ 	.word	0x00000000
        /*0050*/ 	.short	0x0002
        /*0052*/ 	.short	0x0010
        /*0054*/ 	.byte	0x00, 0xf5, 0x21, 0x00


	//----- nvinfo : EIATTR_KPARAM_INFO
	.align		4
.L_23:
        /*0058*/ 	.byte	0x04, 0x17
        /*005a*/ 	.short	(.L_25 - .L_24)
.L_24:
        /*005c*/ 	.word	0x00000000
        /*0060*/ 	.short	0x0001
        /*0062*/ 	.short	0x0008
        /*0064*/ 	.byte	0x00, 0xf0, 0x11, 0x00


	//----- nvinfo : EIATTR_KPARAM_INFO
	.align		4
.L_25:
        /*0068*/ 	.byte	0x04, 0x17
        /*006a*/ 	.short	(.L_27 - .L_26)
.L_26:
        /*006c*/ 	.word	0x00000000
        /*0070*/ 	.short	0x0000
        /*0072*/ 	.short	0x0000
        /*0074*/ 	.byte	0x00, 0xf5, 0x21, 0x00


	//----- nvinfo : EIATTR_SPARSE_MMA_MASK
	.align		4
.L_27:
        /*0078*/ 	.byte	0x03, 0x50
        /*007a*/ 	.short	0x0000


	//----- nvinfo : EIATTR_MAXREG_COUNT
	.align		4
        /*007c*/ 	.byte	0x03, 0x1b
        /*007e*/ 	.short	0x00ff


	//----- nvinfo : EIATTR_MERCURY_ISA_VERSION
	.align		4
        /*0080*/ 	.byte	0x03, 0x5f
        /*0082*/ 	.short	0x0101


	//----- nvinfo : EIATTR_VRC_CTA_INIT_COUNT
	.align		4
        /*0084*/ 	.byte	0x02, 0x4a
	.zero		1
	.zero		1


	//----- nvinfo : EIATTR_EXIT_INSTR_OFFSETS
	.align		4
        /*0088*/ 	.byte	0x04, 0x1c
        /*008a*/ 	.short	(.L_29 - .L_28)


	//   ....[0]....
.L_28:
        /*008c*/ 	.word	0x00000070


	//   ....[1]....
        /*0090*/ 	.word	0x00000930


	//----- nvinfo : EIATTR_CRS_STACK_SIZE
	.align		4
.L_29:
        /*0094*/ 	.byte	0x04, 0x1e
        /*0096*/ 	.short	(.L_31 - .L_30)
.L_30:
        /*0098*/ 	.word	0x00000000


	//----- nvinfo : EIATTR_CBANK_PARAM_SIZE
	.align		4
.L_31:
        /*009c*/ 	.byte	0x03, 0x19
        /*009e*/ 	.short	0x002c


	//----- nvinfo : EIATTR_PARAM_CBANK
	.align		4
        /*00a0*/ 	.byte	0x04, 0x0a
        /*00a2*/ 	.short	(.L_33 - .L_32)
	.align		4
.L_32:
        /*00a4*/ 	.word	index@(.nv.constant0._Z19spec_advance_kernelP6t_partiPK5t_fldS3_iff)
        /*00a8*/ 	.short	0x0380
        /*00aa*/ 	.short	0x002c


	//----- nvinfo : EIATTR_SW_WAR
	.align		4
.L_33:
        /*00ac*/ 	.byte	0x04, 0x36
        /*00ae*/ 	.short	(.L_35 - .L_34)
.L_34:
        /*00b0*/ 	.word	0x00000008
.L_35:


//--------------------- .nv.callgraph             --------------------------
	.section	.nv.callgraph,"",@"SHT_CUDA_CALLGRAPH"
	.align	4
	.sectionentsize	8
	.align		4
        /*0000*/ 	.word	0x00000000
	.align		4
        /*0004*/ 	.word	0xffffffff
	.align		4
        /*0008*/ 	.word	0x00000000
	.align		4
        /*000c*/ 	.word	0xfffffffe
	.align		4
        /*0010*/ 	.word	0x00000000
	.align		4
        /*0014*/ 	.word	0xfffffffd
	.align		4
        /*0018*/ 	.word	0x00000000
	.align		4
        /*001c*/ 	.word	0xfffffffc


//--------------------- .text._Z19spec_advance_kernelP6t_partiPK5t_fldS3_iff --------------------------
	.section	.text._Z19spec_advance_kernelP6t_partiPK5t_fldS3_iff,"ax",@progbits
	.align	128
        .global         _Z19spec_advance_kernelP6t_partiPK5t_fldS3_iff
        .type           _Z19spec_advance_kernelP6t_partiPK5t_fldS3_iff,@function
        .size           _Z19spec_advance_kernelP6t_partiPK5t_fldS3_iff,(.L_x_28 - _Z19spec_advance_kernelP6t_partiPK5t_fldS3_iff)
        .other          _Z19spec_advance_kernelP6t_partiPK5t_fldS3_iff,@"STO_CUDA_ENTRY STV_DEFAULT"
_Z19spec_advance_kernelP6t_partiPK5t_fldS3_iff:
.text._Z19spec_advance_kernelP6t_partiPK5t_fldS3_iff:
[----:B------:R-:W-:Y:S01]  /*0000*/  LDC R1, c[0x0][0x37c] ;  /* 0x0000df00ff017b82 */ /* 0x000fe20000000800 */
[----:B------:R-:W0:Y:S07]  /*0010*/  S2R R0, SR_TID.X ;  /* 0x0000000000007919 */ /* 0x000e2e0000002100 */
[----:B------:R-:W0:Y:S01]  /*0020*/  S2UR UR4, SR_CTAID.X ;  /* 0x00000000000479c3 */ /* 0x000e220000002500 */
[----:B------:R-:W1:Y:S07]  /*0030*/  LDCU UR5, c[0x0][0x388] ;  /* 0x00007100ff0577ac */ /* 0x000e6e0008000800 */
[----:B------:R-:W0:Y:S02]  /*0040*/  LDC R3, c[0x0][0x360] ;  /* 0x0000d800ff037b82 */ /* 0x000e240000000800 */
[----:B0-----:R-:W-:-:S05]  /*0050*/  IMAD R3, R3, UR4, R0 ;  /* 0x0000000403037c24 */ /* 0x001fca000f8e0200 */
[----:B-1----:R-:W-:-:S13]  /*0060*/  ISETP.GE.AND P0, PT, R3, UR5, PT ;  /* 0x0000000503007c0c */ /* 0x002fda000bf06270 */
[----:B------:R-:W-:Y:S05]  /*0070*/  @P0 EXIT ;  /* 0x000000000000094d */ /* 0x000fea0003800000 */
[----:B------:R-:W0:Y:S01]  /*0080*/  LDC.64 R4, c[0x0][0x380] ;  /* 0x0000e000ff047b82 */ /* 0x000e220000000a00 */
[----:B------:R-:W1:Y:S01]  /*0090*/  LDCU.64 UR6, c[0x0][0x358] ;  /* 0x00006b00ff0677ac */ /* 0x000e620008000a00 */
[----:B------:R-:W2:Y:S06]  /*00a0*/  LDCU UR4, c[0x0][0x3a4] ;  /* 0x00007480ff0477ac */ /* 0x000eac0008000800 */
[----:B------:R-:W3:Y:S08]  /*00b0*/  LDC.64 R22, c[0x0][0x390] ;  /* 0x0000e400ff167b82 */ /* 0x000ef00000000a00 */
[----:B------:R-:W4:Y:S01]  /*00c0*/  LDC.64 R12, c[0x0][0x398] ;  /* 0x0000e600ff0c7b82 */ /* 0x000f220000000a00 */
[----:B0-----:R-:W-:-:S05]  /*00d0*/  IMAD.WIDE R4, R3, 0x14, R4 ;  /* 0x0000001403047825 */ /* 0x001fca00078e0204 */
[----:B-1----:R-:W3:Y:S04]  /*00e0*/  LDG.E R3, desc[UR6][R4.64+0x4] ;  /* 0x0000040604037981 */ /* 0x002ee8000c1e1900 */
[----:B------:R-:W5:Y:S04]  /*00f0*/  LDG.E R6, desc[UR6][R4.64] ;  /* 0x0000000604067981 */ /* 0x000f68000c1e1900 */
[----:B------:R-:W2:Y:S04]  /*0100*/  LDG.E R9, desc[UR6][R4.64+0xc] ;  /* 0x00000c0604097981 */ /* 0x000ea8000c1e1900 */
[----:B------:R-:W2:Y:S04]  /*0110*/  LDG.E R10, desc[UR6][R4.64+0x8] ;  /* 0x00000806040a7981 */ /* 0x000ea8000c1e1900 */
[----:B------:R-:W2:Y:S01]  /*0120*/  LDG.E R15, desc[UR6][R4.64+0x10] ;  /* 0x00001006040f7981 */ /* 0x000ea2000c1e1900 */
[----:B---3--:R-:W-:-:S05]  /*0130*/  IMAD.WIDE R22, R3, 0xc, R22 ;  /* 0x0000000c03167825 */ /* 0x008fca00078e0216 */
[----:B------:R-:W3:Y:S04]  /*0140*/  LDG.E R11, desc[UR6][R22.64+0x10] ;  /* 0x00001006160b7981 */ /* 0x000ee8000c1e1900 */
[----:B------:R-:W2:Y:S04]  /*0150*/  LDG.E R7, desc[UR6][R22.64+0xc] ;  /* 0x00000c0616077981 */ /* 0x000ea8000c1e1900 */
[----:B------:R-:W2:Y:S04]  /*0160*/  LDG.E R2, desc[UR6][R22.64+0x4] ;  /* 0x0000040616027981 */ /* 0x000ea8000c1e1900 */
[----:B------:R-:W2:Y:S04]  /*0170*/  LDG.E R25, desc[UR6][R22.64+0x14] ;  /* 0x0000140616197981 */ /* 0x000ea8000c1e1900 */
[----:B------:R-:W2:Y:S04]  /*0180*/  LDG.E R18, desc[UR6][R22.64] ;  /* 0x0000000616127981 */ /* 0x000ea8000c1e1900 */
[----:B------:R5:W2:Y:S01]  /*0190*/  LDG.E R8, desc[UR6][R22.64+0x8] ;  /* 0x0000080616087981 */ /* 0x000aa2000c1e1900 */
[----:B----4-:R-:W-:-:S05]  /*01a0*/  IMAD.WIDE R12, R3, 0xc, R12 ;  /* 0x0000000c030c7825 */ /* 0x010fca00078e020c */
[----:B------:R-:W4:Y:S04]  /*01b0*/  LDG.E R19, desc[UR6][R12.64+0x10] ;  /* 0x000010060c137981 */ /* 0x000f28000c1e1900 */
[----:B------:R-:W4:Y:S04]  /*01c0*/  LDG.E R21, desc[UR6][R12.64+0xc] ;  /* 0x00000c060c157981 */ /* 0x000f28000c1e1900 */
[----:B------:R-:W4:Y:S04]  /*01d0*/  LDG.E R0, desc[UR6][R12.64+0x4] ;  /* 0x000004060c007981 */ /* 0x000f28000c1e1900 */
[----:B------:R-:W4:Y:S04]  /*01e0*/  LDG.E R14, desc[UR6][R12.64] ;  /* 0x000000060c0e7981 */ /* 0x000f28000c1e1900 */
[----:B------:R-:W4:Y:S04]  /*01f0*/  LDG.E R17, desc[UR6][R12.64+0x14] ;  /* 0x000014060c117981 */ /* 0x000f28000c1e1900 */
[----:B------:R0:W4:Y:S01]  /*0200*/  LDG.E R16, desc[UR6][R12.64+0x8] ;  /* 0x000008060c107981 */ /* 0x000122000c1e1900 */
[C---:B-----5:R-:W-:Y:S01]  /*0210*/  FADD R23, -R6.reuse, 1 ;  /* 0x3f80000006177421 */ /* 0x060fe20000000100 */
[----:B------:R-:W-:Y:S01]  /*0220*/  BSSY.RECONVERGENT B1, `(.L_x_0) ;  /* 0x000002e000017945 */ /* 0x000fe20003800200 */
[C---:B---3--:R-:W-:Y:S01]  /*0230*/  FMUL R20, R6.reuse, R11 ;  /* 0x0000000b06147220 */ /* 0x048fe20000400000 */
[----:B--2---:R-:W-:-:S03]  /*0240*/  FMUL R7, R6, R7 ;  /* 0x0000000706077220 */ /* 0x004fc60000400000 */
[----:B------:R-:W-:Y:S01]  /*0250*/  FFMA R2, R23, R2, R20 ;  /* 0x0000000217027223 */ /* 0x000fe20000000014 */
[----:B------:R-:W-:-:S03]  /*0260*/  FMUL R25, R6, R25 ;  /* 0x0000001906197220 */ /* 0x000fc60000400000 */
[----:B------:R-:W-:Y:S01]  /*0270*/  FFMA R9, R2, UR4, R9 ;  /* 0x0000000402097c23 */ /* 0x000fe20008000009 */
[----:B------:R-:W-:-:S03]  /*0280*/  FFMA R7, R23, R18, R7 ;  /* 0x0000001217077223 */ /* 0x000fc60000000007 */
[----:B0-----:R-:W-:Y:S01]  /*0290*/  FMUL R12, R9, R9 ;  /* 0x00000009090c7220 */ /* 0x001fe20000400000 */
[----:B------:R-:W-:Y:S01]  /*02a0*/  FFMA R8, R23, R8, R25 ;  /* 0x0000000817087223 */ /* 0x000fe20000000019 */
[----:B------:R-:W-:-:S03]  /*02b0*/  FFMA R11, R7, UR4, R10 ;  /* 0x00000004070b7c23 */ /* 0x000fc6000800000a */
[----:B------:R-:W-:Y:S01]  /*02c0*/  FFMA R10, R8, UR4, R15 ;  /* 0x00000004080a7c23 */ /* 0x000fe2000800000f */
[----:B------:R-:W-:-:S04]  /*02d0*/  FFMA R13, R11, R11, R12 ;  /* 0x0000000b0b0d7223 */ /* 0x000fc8000000000c */
[----:B------:R-:W-:-:S04]  /*02e0*/  FFMA R13, R10, R10, R13 ;  /* 0x0000000a0a0d7223 */ /* 0x000fc8000000000d */
[----:B------:R-:W-:-:S05]  /*02f0*/  FADD R15, R13, 1 ;  /* 0x3f8000000d0f7421 */ /* 0x000fca0000000000 */
[----:B------:R-:W-:-:S13]  /*0300*/  FSETP.GEU.AND P0, PT, |R15|, 1.175494350822287508e-38, PT ;  /* 0x008000000f00780b */ /* 0x000fda0003f0e200 */
[----:B------:R-:W-:-:S04]  /*0310*/  @!P0 FMUL R15, R15, 16777216 ;  /* 0x4b8000000f0f8820 */ /* 0x000fc80000400000 */
[----:B------:R-:W0:Y:S01]  /*0320*/  MUFU.RSQ R12, R15 ;  /* 0x0000000f000c7308 */ /* 0x000e220000001400 */
[C---:B----4-:R-:W-:Y:S01]  /*0330*/  FMUL R18, R6.reuse, R19 ;  /* 0x0000001306127220 */ /* 0x050fe20000400000 */
[----:B------:R-:W-:-:S03]  /*0340*/  FMUL R21, R6, R21 ;  /* 0x0000001506157220 */ /* 0x000fc60000400000 */
[C---:B------:R-:W-:Y:S01]  /*0350*/  FFMA R0, R23.reuse, R0, R18 ;  /* 0x0000000017007223 */ /* 0x040fe20000000012 */
[C---:B------:R-:W-:Y:S01]  /*0360*/  FFMA R14, R23.reuse, R14, R21 ;  /* 0x0000000e170e7223 */ /* 0x040fe20000000015 */
[----:B------:R-:W-:Y:S02]  /*0370*/  FMUL R18, R6, R17 ;  /* 0x0000001106127220 */ /* 0x000fe40000400000 */
[----:B------:R-:W-:Y:S01]  /*0380*/  FMUL R13, R0, UR4 ;  /* 0x00000004000d7c20 */ /* 0x000fe20008400000 */
[----:B------:R-:W-:Y:S01]  /*0390*/  FMUL R17, R14, UR4 ;  /* 0x000000040e117c20 */ /* 0x000fe20008400000 */
[----:B------:R-:W-:Y:S01]  /*03a0*/  FFMA R16, R23, R16, R18 ;  /* 0x0000001017107223 */ /* 0x000fe20000000012 */
[----:B0-----:R-:W-:-:S04]  /*03b0*/  @!P0 FMUL R12, R12, 4096 ;  /* 0x458000000c0c8820 */ /* 0x001fc80000400000 */
[C---:B------:R-:W-:Y:S01]  /*03c0*/  FMUL R13, R12.reuse, R13 ;  /* 0x0000000d0c0d7220 */ /* 0x040fe20000400000 */
[----:B------:R-:W-:Y:S01]  /*03d0*/  FMUL R14, R12, R17 ;  /* 0x000000110c0e7220 */ /* 0x000fe20000400000 */
[----:B------:R-:W-:Y:S02]  /*03e0*/  FMUL R15, R16, UR4 ;  /* 0x00000004100f7c20 */ /* 0x000fe40008400000 */
[----:B------:R-:W-:Y:S02]  /*03f0*/  FMUL R17, R13, R13 ;  /* 0x0000000d0d117220 */ /* 0x000fe40000400000 */
[----:B------:R-:W-:Y:S02]  /*0400*/  FMUL R12, R12, R15 ;  /* 0x0000000f0c0c7220 */ /* 0x000fe40000400000 */
[----:B------:R-:W-:-:S04]  /*0410*/  FFMA R17, R14, R14, R17 ;  /* 0x0000000e0e117223 */ /* 0x000fc80000000011 */
[----:B------:R-:W-:-:S04]  /*0420*/  FFMA R17, R12, R12, R17 ;  /* 0x0000000c0c117223 */ /* 0x000fc80000000011 */
[----:B------:R-:W-:-:S04]  /*0430*/  FADD R17, R17, 1 ;  /* 0x3f80000011117421 */ /* 0x000fc80000000000 */
[----:B------:R-:W0:Y:S01]  /*0440*/  MUFU.RCP R0, R17 ;  /* 0x0000001100007308 */ /* 0x000e220000001000 */
[----:B------:R-:W-:Y:S02]  /*0450*/  UMOV UR4, 0x40000000 ;  /* 0x4000000000047882 */ /* 0x000fe40000000000 */
[----:B------:R-:W-:-:S05]  /*0460*/  MOV R18, UR4 ;  /* 0x0000000400127c02 */ /* 0x000fca0008000f00 */
[----:B------:R-:W1:Y:S01]  /*0470*/  FCHK P0, R18, R17 ;  /* 0x0000001112007302 */ /* 0x000e620000000000 */
[----:B0-----:R-:W-:-:S04]  /*0480*/  FFMA R15, -R17, R0, 1 ;  /* 0x3f800000110f7423 */ /* 0x001fc80000000100 */
[----:B------:R-:W-:-:S04]  /*0490*/  FFMA R0, R0, R15, R0 ;  /* 0x0000000f00007223 */ /* 0x000fc80000000000 */
[----:B------:R-:W-:-:S04]  /*04a0*/  FFMA R15, R0, 2, RZ ;  /* 0x40000000000f7823 */ /* 0x000fc800000000ff */
[----:B------:R-:W-:-:S04]  /*04b0*/  FFMA R16, -R17, R15, 2 ;  /* 0x4000000011107423 */ /* 0x000fc8000000010f */
[----:B------:R-:W-:Y:S01]  /*04c0*/  FFMA R0, R0, R16, R15 ;  /* 0x0000001000007223 */ /* 0x000fe2000000000f */
[----:B-1----:R-:W-:Y:S06]  /*04d0*/  @!P0 BRA `(.L_x_1) ;  /* 0x0000000000088947 */ /* 0x002fec0003800000 */
[----:B------:R-:W-:-:S07]  /*04e0*/  MOV R16, 0x500 ;  /* 0x0000050000107802 */ /* 0x000fce0000000f00 */
[----:B------:R-:W-:Y:S05]  /*04f0*/  CALL.REL.NOINC `($__internal_2_$__cuda_sm3x_div_rn_noftz_f32_slowpath) ;  /* 0x00000008003c7944 */ /* 0x000fea0003c00000 */
.L_x_1:
[----:B------:R-:W-:Y:S05]  /*0500*/  BSYNC.RECONVERGENT B1 ;  /* 0x0000000000017941 */ /* 0x000fea0003800200 */
.L_x_0:
[CC--:B------:R-:W-:Y:S01]  /*0510*/  FMUL R16, R10.reuse, R13.reuse ;  /* 0x0000000d0a107220 */ /* 0x0c0fe20000400000 */
[----:B------:R-:W-:Y:S01]  /*0520*/  FMUL R18, R9, R14 ;  /* 0x0000000e09127220 */ /* 0x000fe20000400000 */
[----:B------:R-:W0:Y:S01]  /*0530*/  LDCU UR4, c[0x0][0x3a4] ;  /* 0x00007480ff0477ac */ /* 0x000e220008000800 */
[-C--:B------:R-:W-:Y:S01]  /*0540*/  FMUL R15, R11, R12.reuse ;  /* 0x0000000c0b0f7220 */ /* 0x080fe20000400000 */
[----:B------:R-:W-:Y:S01]  /*0550*/  FFMA R16, R9, R12, -R16 ;  /* 0x0000000c09107223 */ /* 0x000fe20000000810 */
[C---:B------:R-:W-:Y:S01]  /*0560*/  FFMA R17, R11.reuse, R13, -R18 ;  /* 0x0000000d0b117223 */ /* 0x040fe20000000812 */
[----:B------:R-:W-:Y:S01]  /*0570*/  BSSY.RECONVERGENT B0, `(.L_x_2) ;  /* 0x0000021000007945 */ /* 0x000fe20003800200 */
[C---:B------:R-:W-:Y:S01]  /*0580*/  FFMA R18, R10.reuse, R14, -R15 ;  /* 0x0000000e0a127223 */ /* 0x040fe2000000080f */
[----:B------:R-:W-:Y:S01]  /*0590*/  FADD R16, R11, R16 ;  /* 0x000000100b107221 */ /* 0x000fe20000000000 */
[----:B------:R-:W-:Y:S02]  /*05a0*/  FADD R17, R10, R17 ;  /* 0x000000110a117221 */ /* 0x000fe40000000000 */
[----:B------:R-:W-:Y:S01]  /*05b0*/  FADD R15, R9, R18 ;  /* 0x00000012090f7221 */ /* 0x000fe20000000000 */
[----:B------:R-:W-:Y:S01]  /*05c0*/  FMUL R21, R12, R16 ;  /* 0x000000100c157220 */ /* 0x000fe20000400000 */
[----:B------:R-:W-:-:S03]  /*05d0*/  FMUL R19, R13, R17 ;  /* 0x000000110d137220 */ /* 0x000fc60000400000 */
[C---:B------:R-:W-:Y:S01]  /*05e0*/  FFMA R18, R14.reuse, R17, -R21 ;  /* 0x000000110e127223 */ /* 0x040fe20000000815 */
[-C--:B------:R-:W-:Y:S01]  /*05f0*/  FMUL R14, R14, R15.reuse ;  /* 0x0000000f0e0e7220 */ /* 0x080fe20000400000 */
[----:B------:R-:W-:Y:S02]  /*0600*/  FFMA R12, R12, R15, -R19 ;  /* 0x0000000f0c0c7223 */ /* 0x000fe40000000813 */
[----:B------:R-:W-:Y:S01]  /*0610*/  FFMA R9, R18, R0, R9 ;  /* 0x0000000012097223 */ /* 0x000fe20000000009 */
[----:B------:R-:W-:Y:S01]  /*0620*/  FFMA R13, R13, R16, -R14 ;  /* 0x000000100d0d7223 */ /* 0x000fe2000000080e */
[-C--:B------:R-:W-:Y:S02]  /*0630*/  FFMA R12, R12, R0.reuse, R11 ;  /* 0x000000000c0c7223 */ /* 0x080fe4000000000b */
[----:B0-----:R-:W-:Y:S01]  /*0640*/  FFMA R9, R2, UR4, R9 ;  /* 0x0000000402097c23 */ /* 0x001fe20008000009 */
[----:B------:R-:W-:Y:S01]  /*0650*/  FFMA R11, R13, R0, R10 ;  /* 0x000000000d0b7223 */ /* 0x000fe2000000000a */
[----:B------:R-:W-:-:S02]  /*0660*/  FFMA R7, R7, UR4, R12 ;  /* 0x0000000407077c23 */ /* 0x000fc4000800000c */
[----:B------:R-:W-:Y:S01]  /*0670*/  FMUL R0, R9, R9 ;  /* 0x0000000909007220 */ /* 0x000fe20000400000 */
[----:B------:R-:W-:-:S03]  /*0680*/  FFMA R11, R8, UR4, R11 ;  /* 0x00000004080b7c23 */ /* 0x000fc6000800000b */
[----:B------:R-:W-:-:S04]  /*0690*/  FFMA R0, R7, R7, R0 ;  /* 0x0000000707007223 */ /* 0x000fc80000000000 */
[----:B------:R-:W-:-:S04]  /*06a0*/  FFMA R0, R11, R11, R0 ;  /* 0x0000000b0b007223 */ /* 0x000fc80000000000 */
[----:B------:R-:W-:-:S04]  /*06b0*/  FADD R13, R0, 1 ;  /* 0x3f800000000d7421 */ /* 0x000fc80000000000 */
[----:B------:R0:W1:Y:S01]  /*06c0*/  MUFU.RSQ R2, R13 ;  /* 0x0000000d00027308 */ /* 0x0000620000001400 */
[----:B------:R-:W-:-:S04]  /*06d0*/  IADD3 R0, PT, PT, R13, -0xd000000, RZ ;  /* 0xf30000000d007810 */ /* 0x000fc80007ffe0ff */
[----:B------:R-:W-:-:S13]  /*06e0*/  ISETP.GT.U32.AND P0, PT, R0, 0x727fffff, PT ;  /* 0x727fffff0000780c */ /* 0x000fda0003f04070 */
[----:B01----:R-:W-:Y:S05]  /*06f0*/  @!P0 BRA `(.L_x_3) ;  /* 0x0000000000108947 */ /* 0x003fea0003800000 */
[----:B------:R-:W-:-:S07]  /*0700*/  MOV R12, 0x720 ;  /* 0x00000720000c7802 */ /* 0x000fce0000000f00 */
[----:B------:R-:W-:Y:S05]  /*0710*/  CALL.REL.NOINC `($__internal_1_$__cuda_sm20_sqrt_rn_f32_slowpath) ;  /* 0x00000004005c7944 */ /* 0x000fea0003c00000 */
[----:B------:R-:W-:Y:S01]  /*0720*/  MOV R0, R2 ;  /* 0x0000000200007202 */ /* 0x000fe20000000f00 */
[----:B------:R-:W-:Y:S06]  /*0730*/  BRA `(.L_x_4) ;  /* 0x0000000000107947 */ /* 0x000fec0003800000 */
.L_x_3:
[----:B------:R-:W-:Y:S01]  /*0740*/  FMUL.FTZ R0, R13, R2 ;  /* 0x000000020d007220 */ /* 0x000fe20000410000 */
[----:B------:R-:W-:-:S03]  /*0750*/  FMUL.FTZ R2, R2, 0.5 ;  /* 0x3f00000002027820 */ /* 0x000fc60000410000 */
[----:B------:R-:W-:-:S04]  /*0760*/  FFMA R13, -R0, R0, R13 ;  /* 0x00000000000d7223 */ /* 0x000fc8000000010d */
[----:B------:R-:W-:-:S07]  /*0770*/  FFMA R0, R13, R2, R0 ;  /* 0x000000020d007223 */ /* 0x000fce0000000000 */
.L_x_4:
[----:B------:R-:W-:Y:S05]  /*0780*/  BSYNC.RECONVERGENT B0 ;  /* 0x0000000000007941 */ /* 0x000fea0003800200 */
.L_x_2:
[----:B------:R-:W-:Y:S01]  /*0790*/  IADD3 R2, PT, PT, R0, 0x1800000, RZ ;  /* 0x0180000000027810 */ /* 0x000fe20007ffe0ff */
[----:B------:R-:W-:Y:S03]  /*07a0*/  BSSY.RECONVERGENT B0, `(.L_x_5) ;  /* 0x000000c000007945 */ /* 0x000fe60003800200 */
[----:B------:R-:W-:-:S04]  /*07b0*/  LOP3.LUT R2, R2, 0x7f800000, RZ, 0xc0, !PT ;  /* 0x7f80000002027812 */ /* 0x000fc800078ec0ff */
[----:B------:R-:W-:-:S13]  /*07c0*/  ISETP.GT.U32.AND P0, PT, R2, 0x1ffffff, PT ;  /* 0x01ffffff0200780c */ /* 0x000fda0003f04070 */
[----:B------:R-:W-:Y:S05]  /*07d0*/  @P0 BRA `(.L_x_6) ;  /* 0x0000000000100947 */ /* 0x000fea0003800000 */
[----:B------:R-:W-:-:S07]  /*07e0*/  MOV R8, 0x800 ;  /* 0x0000080000087802 */ /* 0x000fce0000000f00 */
[----:B------:R-:W-:Y:S05]  /*07f0*/  CALL.REL.NOINC `($__internal_0_$__cuda_sm20_rcp_rn_f32_slowpath) ;  /* 0x0000000000507944 */ /* 0x000fea0003c00000 */
[----:B------:R-:W-:Y:S01]  /*0800*/  MOV R13, R10 ;  /* 0x0000000a000d7202 */ /* 0x000fe20000000f00 */
[----:B------:R-:W-:Y:S06]  /*0810*/  BRA `(.L_x_7) ;  /* 0x0000000000107947 */ /* 0x000fec0003800000 */
.L_x_6:
[----:B------:R-:W0:Y:S02]  /*0820*/  MUFU.RCP R13, R0 ;  /* 0x00000000000d7308 */ /* 0x000e240000001000 */
[----:B0-----:R-:W-:-:S04]  /*0830*/  FFMA R2, R13, R0, -1 ;  /* 0xbf8000000d027423 */ /* 0x001fc80000000000 */
[----:B------:R-:W-:-:S04]  /*0840*/  FADD.FTZ R2, -R2, -RZ ;  /* 0x800000ff02027221 */ /* 0x000fc80000010100 */
[----:B------:R-:W-:-:S07]  /*0850*/  FFMA R13, R13, R2, R13 ;  /* 0x000000020d0d7223 */ /* 0x000fce000000000d */
.L_x_7:
[----:B------:R-:W-:Y:S05]  /*0860*/  BSYNC.RECONVERGENT B0 ;  /* 0x0000000000007941 */ /* 0x000fea0003800200 */
.L_x_5:
[----:B------:R-:W0:Y:S01]  /*0870*/  LDCU UR4, c[0x0][0x3a8] ;  /* 0x00007500ff0477ac */ /* 0x000e220008000800 */
[----:B------:R-:W-:Y:S04]  /*0880*/  STG.E desc[UR6][R4.64+0x8], R7 ;  /* 0x0000080704007986 */ /* 0x000fe8000c101906 */
[----:B------:R-:W-:Y:S04]  /*0890*/  STG.E desc[UR6][R4.64+0xc], R9 ;  /* 0x00000c0904007986 */ /* 0x000fe8000c101906 */
[----:B------:R-:W-:Y:S01]  /*08a0*/  STG.E desc[UR6][R4.64+0x10], R11 ;  /* 0x0000100b04007986 */ /* 0x000fe2000c101906 */
[----:B0-----:R-:W-:-:S04]  /*08b0*/  FMUL R15, R7, UR4 ;  /* 0x00000004070f7c20 */ /* 0x001fc80008400000 */
[----:B------:R-:W-:-:S04]  /*08c0*/  FFMA R13, R15, R13, R6 ;  /* 0x0000000d0f0d7223 */ /* 0x000fc80000000006 */
[----:B------:R-:W0:Y:S02]  /*08d0*/  F2I.FLOOR.NTZ R0, R13 ;  /* 0x0000000d00007305 */ /* 0x000e240000207100 */
[-C--:B0-----:R-:W-:Y:S02]  /*08e0*/  I2FP.F32.S32 R2, R0.reuse ;  /* 0x0000000000027245 */ /* 0x081fe40000201400 */
[----:B------:R-:W-:-:S03]  /*08f0*/  IADD3 R15, PT, PT, R3, R0, RZ ;  /* 0x00000000030f7210 */ /* 0x000fc60007ffe0ff */
[----:B------:R-:W-:Y:S02]  /*0900*/  FADD R3, R13, -R2 ;  /* 0x800000020d037221 */ /* 0x000fe40000000000 */
[----:B------:R-:W-:Y:S04]  /*0910*/  STG.E desc[UR6][R4.64+0x4], R15 ;  /* 0x0000040f04007986 */ /* 0x000fe8000c101906 */
[----:B------:R-:W-:Y:S01]  /*0920*/  STG.E desc[UR6][R4.64], R3 ;  /* 0x0000000304007986 */ /* 0x000fe2000c101906 */
[----:B------:R-:W-:Y:S05]  /*0930*/  EXIT ;  /* 0x000000000000794d */ /* 0x000fea0003800000 */
        .weak           $__internal_0_$__cuda_sm20_rcp_rn_f32_slowpath
        .type           $__internal_0_$__cuda_sm20_rcp_rn_f32_slowpath,@function
        .size           $__internal_0_$__cuda_sm20_rcp_rn_f32_slowpath,($__internal_1_$__cuda_sm20_sqrt_rn_f32_slowpath - $__internal_0_$__cuda_sm20_rcp_rn_f32_slowpath)
$__internal_0_$__cuda_sm20_rcp_rn_f32_slowpath:
[----:B------:R-:W-:Y:S01]  /*0940*/  SHF.L.U32 R2, R0, 0x1, RZ ;  /* 0x0000000100027819 */ /* 0x000fe200000006ff */
[----:B------:R-:W-:Y:S03]  /*0950*/  BSSY.RECONVERGENT B1, `(.L_x_8) ;  /* 0x0000030000017945 */ /* 0x000fe60003800200 */
[----:B------:R-:W-:-:S04]  /*0960*/  SHF.R.U32.HI R14, RZ, 0x18, R2 ;  /* 0x00000018ff0e7819 */ /* 0x000fc80000011602 */
[----:B------:R-:W-:-:S13]  /*0970*/  ISETP.NE.U32.AND P0, PT, R14, RZ, PT ;  /* 0x000000ff0e00720c */ /* 0x000fda0003f05070 */
[----:B------:R-:W-:Y:S05]  /*0980*/  @P0 BRA `(.L_x_9) ;  /* 0x0000000000280947 */ /* 0x000fea0003800000 */
[----:B------:R-:W-:-:S04]  /*0990*/  SHF.L.U32 R2, R0, 0x1, RZ ;  /* 0x0000000100027819 */ /* 0x000fc800000006ff */
[----:B------:R-:W-:-:S13]  /*09a0*/  ISETP.NE.AND P0, PT, R2, RZ, PT ;  /* 0x000000ff0200720c */ /* 0x000fda0003f05270 */
[----:B------:R-:W-:Y:S01]  /*09b0*/  @P0 FFMA R12, R0, 1.84467440737095516160e+19, RZ ;  /* 0x5f800000000c0823 */ /* 0x000fe200000000ff */
[----:B------:R-:W-:Y:S08]  /*09c0*/  @!P0 MUFU.RCP R10, R0 ;  /* 0x00000000000a8308 */ /* 0x000ff00000001000 */
[----:B------:R-:W0:Y:S02]  /*09d0*/  @P0 MUFU.RCP R13, R12 ;  /* 0x0000000c000d0308 */ /* 0x000e240000001000 */
[----:B0-----:R-:W-:-:S04]  /*09e0*/  @P0 FFMA R2, R12, R13, -1 ;  /* 0xbf8000000c020423 */ /* 0x001fc8000000000d */
[----:B------:R-:W-:-:S04]  /*09f0*/  @P0 FADD.FTZ R2, -R2, -RZ ;  /* 0x800000ff02020221 */ /* 0x000fc80000010100 */
[----:B------:R-:W-:-:S04]  /*0a00*/  @P0 FFMA R2, R13, R2, R13 ;  /* 0x000000020d020223 */ /* 0x000fc8000000000d */
[----:B------:R-:W-:Y:S01]  /*0a10*/  @P0 FFMA R10, R2, 1.84467440737095516160e+19, RZ ;  /* 0x5f800000020a0823 */ /* 0x000fe200000000ff */
[----:B------:R-:W-:Y:S06]  /*0a20*/  BRA `(.L_x_10) ;  /* 0x0000000000887947 */ /* 0x000fec0003800000 */
.L_x_9:
[----:B------:R-:W-:-:S04]  /*0a30*/  IADD3 R16, PT, PT, R14, -0xfd, RZ ;  /* 0xffffff030e107810 */ /* 0x000fc80007ffe0ff */
[----:B------:R-:W-:-:S13]  /*0a40*/  ISETP.GT.U32.AND P0, PT, R16, 0x1, PT ;  /* 0x000000011000780c */ /* 0x000fda0003f04070 */
[----:B------:R-:W-:Y:S05]  /*0a50*/  @P0 BRA `(.L_x_11) ;  /* 0x0000000000780947 */ /* 0x000fea0003800000 */
[----:B------:R-:W-:Y:S01]  /*0a60*/  LOP3.LUT R2, R0, 0x7fffff, RZ, 0xc0, !PT ;  /* 0x007fffff00027812 */ /* 0x000fe200078ec0ff */
[----:B------:R-:W-:-:S03]  /*0a70*/  HFMA2 R15, -RZ, RZ, 0, 1.78813934326171875e-07 ;  /* 0x00000003ff0f7431 */ /* 0x000fc600000001ff */
[----:B------:R-:W-:-:S04]  /*0a80*/  LOP3.LUT R2, R2, 0x3f800000, RZ, 0xfc, !PT ;  /* 0x3f80000002027812 */ /* 0x000fc800078efcff */
[----:B------:R-:W0:Y:S01]  /*0a90*/  MUFU.RCP R13, R2 ;  /* 0x00000002000d7308 */ /* 0x000e220000001000 */
[----:B------:R-:W-:Y:S01]  /*0aa0*/  SHF.L.U32 R15, R15, R16, RZ ;  /* 0x000000100f0f7219 */ /* 0x000fe200000006ff */
[----:B0-----:R-:W-:-:S04]  /*0ab0*/  FFMA R10, R2, R13, -1 ;  /* 0xbf800000020a7423 */ /* 0x001fc8000000000d */
[----:B------:R-:W-:-:S04]  /*0ac0*/  FADD.FTZ R10, -R10, -RZ ;  /* 0x800000ff0a0a7221 */ /* 0x000fc80000010100 */
[CCC-:B------:R-:W-:Y:S01]  /*0ad0*/  FFMA.RM R12, R13.reuse, R10.reuse, R13.reuse ;  /* 0x0000000a0d0c7223 */ /* 0x1c0fe2000000400d */
[----:B------:R-:W-:-:S04]  /*0ae0*/  FFMA.RP R13, R13, R10, R13 ;  /* 0x0000000a0d0d7223 */ /* 0x000fc8000000800d */
[C---:B------:R-:W-:Y:S02]  /*0af0*/  LOP3.LUT R10, R12.reuse, 0x7fffff, RZ, 0xc0, !PT ;  /* 0x007fffff0c0a7812 */ /* 0x040fe400078ec0ff */
[----:B------:R-:W-:Y:S02]  /*0b00*/  FSETP.NEU.FTZ.AND P0, PT, R12, R13, PT ;  /* 0x0000000d0c00720b */ /* 0x000fe40003f1d000 */
[----:B------:R-:W-:Y:S02]  /*0b10*/  LOP3.LUT R10, R10, 0x800000, RZ, 0xfc, !PT ;  /* 0x008000000a0a7812 */ /* 0x000fe400078efcff */
[----:B------:R-:W-:Y:S02]  /*0b20*/  SEL R12, RZ, 0xffffffff, !P0 ;  /* 0xffffffffff0c7807 */ /* 0x000fe40004000000 */
[----:B------:R-:W-:Y:S02]  /*0b30*/  LOP3.LUT R15, R15, R10, RZ, 0xc0, !PT ;  /* 0x0000000a0f0f7212 */ /* 0x000fe400078ec0ff */
[----:B------:R-:W-:-:S02]  /*0b40*/  IADD3 R13, PT, PT, -R12, RZ, RZ ;  /* 0x000000ff0c0d7210 */ /* 0x000fc40007ffe1ff */
[-C--:B------:R-:W-:Y:S02]  /*0b50*/  SHF.R.U32.HI R15, RZ, R16.reuse, R15 ;  /* 0x00000010ff0f7219 */ /* 0x080fe4000001160f */
[----:B------:R-:W-:Y:S02]  /*0b60*/  LOP3.LUT P1, RZ, R13, R16, R10, 0xf8, !PT ;  /* 0x000000100dff7212 */ /* 0x000fe4000782f80a */
[C---:B------:R-:W-:Y:S02]  /*0b70*/  LOP3.LUT P0, RZ, R15.reuse, 0x1, RZ, 0xc0, !PT ;  /* 0x000000010fff7812 */ /* 0x040fe4000780c0ff */
[----:B------:R-:W-:Y:S02]  /*0b80*/  LOP3.LUT P2, RZ, R15, 0x2, RZ, 0xc0, !PT ;  /* 0x000000020fff7812 */ /* 0x000fe4000784c0ff */
[----:B------:R-:W-:Y:S02]  /*0b90*/  IADD3 R13, PT, PT, R14, -0xfc, RZ ;  /* 0xffffff040e0d7810 */ /* 0x000fe40007ffe0ff */
[----:B------:R-:W-:-:S02]  /*0ba0*/  PLOP3.LUT P0, PT, P0, P1, P2, 0xe0, 0x0 ;  /* 0x000000000000781c */ /* 0x000fc40000703c20 */
[----:B------:R-:W-:Y:S02]  /*0bb0*/  LOP3.LUT P1, RZ, R0, 0x7fffff, RZ, 0xc0, !PT ;  /* 0x007fffff00ff7812 */ /* 0x000fe4000782c0ff */
[----:B------:R-:W-:Y:S02]  /*0bc0*/  SEL R2, RZ, 0x1, !P0 ;  /* 0x00000001ff027807 */ /* 0x000fe40004000000 */
[----:B------:R-:W-:-:S03]  /*0bd0*/  SHF.R.U32.HI R13, RZ, R13, R10 ;  /* 0x0000000dff0d7219 */ /* 0x000fc6000001160a */
[----:B------:R-:W-:-:S05]  /*0be0*/  IMAD.MOV R2, RZ, RZ, -R2 ;  /* 0x000000ffff027224 */ /* 0x000fca00078e0a02 */
[----:B------:R-:W-:-:S13]  /*0bf0*/  ISETP.GE.AND P0, PT, R2, RZ, PT ;  /* 0x000000ff0200720c */ /* 0x000fda0003f06270 */
[----:B------:R-:W-:-:S04]  /*0c00*/  @!P0 IADD3 R13, PT, PT, R13, 0x1, RZ ;  /* 0x000000010d0d8810 */ /* 0x000fc80007ffe0ff */
[----:B------:R-:W-:-:S04]  /*0c10*/  @!P1 SHF.L.U32 R13, R13, 0x1, RZ ;  /* 0x000000010d0d9819 */ /* 0x000fc800000006ff */
[----:B------:R-:W-:Y:S01]  /*0c20*/  LOP3.LUT R10, R13, 0x80000000, R0, 0xf8, !PT ;  /* 0x800000000d0a7812 */ /* 0x000fe200078ef800 */
[----:B------:R-:W-:Y:S06]  /*0c30*/  BRA `(.L_x_10) ;  /* 0x0000000000047947 */ /* 0x000fec0003800000 */
.L_x_11:
[----:B------:R0:W1:Y:S02]  /*0c40*/  MUFU.RCP R10, R0 ;  /* 0x00000000000a7308 */ /* 0x0000640000001000 */
.L_x_10:
[----:B------:R-:W-:Y:S05]  /*0c50*/  BSYNC.RECONVERGENT B1 ;  /* 0x0000000000017941 */ /* 0x000fea0003800200 */
.L_x_8:
[----:B------:R-:W-:Y:S01]  /*0c60*/  HFMA2 R13, -RZ, RZ, 0, 0 ;  /* 0x00000000ff0d7431 */ /* 0x000fe200000001ff */
[----:B------:R-:W-:-:S04]  /*0c70*/  MOV R12, R8 ;  /* 0x00000008000c7202 */ /* 0x000fc80000000f00 */
[----:B01----:R-:W-:Y:S05]  /*0c80*/  RET.REL.NODEC R12 `(_Z19spec_advance_kernelP6t_partiPK5t_fldS3_iff) ;  /* 0xfffffff00cdc7950 */ /* 0x003fea0003c3ffff */
        .weak           $__internal_1_$__cuda_sm20_sqrt_rn_f32_slowpath
        .type           $__internal_1_$__cuda_sm20_sqrt_rn_f32_slowpath,@function
        .size           $__internal_1_$__cuda_sm20_sqrt_rn_f32_slowpath,($__internal_2_$__cuda_sm3x_div_rn_noftz_f32_slowpath - $__internal_1_$__cuda_sm20_sqrt_rn_f32_slowpath)
$__internal_1_$__cuda_sm20_sqrt_rn_f32_slowpath:
[----:B------:R-:W-:-:S13]  /*0c90*/  LOP3.LUT P0, RZ, R13, 0x7fffffff, RZ, 0xc0, !PT ;  /* 0x7fffffff0dff7812 */ /* 0x000fda000780c0ff */
[----:B------:R-:W-:Y:S01]  /*0ca0*/  @!P0 MOV R2, R13 ;  /* 0x0000000d00028202 */ /* 0x000fe20000000f00 */
[----:B------:R-:W-:Y:S06]  /*0cb0*/  @!P0 BRA `(.L_x_12) ;  /* 0x0000000000448947 */ /* 0x000fec0003800000 */
[----:B------:R-:W-:Y:S02]  /*0cc0*/  FSETP.GEU.FTZ.AND P0, PT, R13, RZ, PT ;  /* 0x000000ff0d00720b */ /* 0x000fe40003f1e000 */
[----:B------:R-:W-:-:S11]  /*0cd0*/  MOV R0, R13 ;  /* 0x0000000d00007202 */ /* 0x000fd60000000f00 */
[----:B------:R-:W-:Y:S01]  /*0ce0*/  @!P0 MOV R2, 0x7fffffff ;  /* 0x7fffffff00028802 */ /* 0x000fe20000000f00 */
[----:B------:R-:W-:Y:S06]  /*0cf0*/  @!P0 BRA `(.L_x_12) ;  /* 0x0000000000348947 */ /* 0x000fec0003800000 */
[----:B------:R-:W-:-:S13]  /*0d00*/  FSETP.GTU.FTZ.AND P0, PT, |R0|, +INF , PT ;  /* 0x7f8000000000780b */ /* 0x000fda0003f1c200 */
[----:B------:R-:W-:Y:S01]  /*0d10*/  @P0 FADD.FTZ R2, R0, 1 ;  /* 0x3f80000000020421 */ /* 0x000fe20000010000 */
[----:B------:R-:W-:Y:S06]  /*0d20*/  @P0 BRA `(.L_x_12) ;  /* 0x0000000000280947 */ /* 0x000fec0003800000 */
[----:B------:R-:W-:-:S13]  /*0d30*/  FSETP.NEU.FTZ.AND P0, PT, |R0|, +INF , PT ;  /* 0x7f8000000000780b */ /* 0x000fda0003f1d200 */
[----:B------:R-:W-:-:S04]  /*0d40*/  @P0 FFMA R8, R0, 1.84467440737095516160e+19, RZ ;  /* 0x5f80000000080823 */ /* 0x000fc800000000ff */
[----:B------:R-:W0:Y:S02]  /*0d50*/  @P0 MUFU.RSQ R13, R8 ;  /* 0x00000008000d0308 */ /* 0x000e240000001400 */
[----:B0-----:R-:W-:Y:S01]  /*0d60*/  @P0 FMUL.FTZ R15, R8, R13 ;  /* 0x0000000d080f0220 */ /* 0x001fe20000410000 */
[----:B------:R-:W-:-:S03]  /*0d70*/  @P0 FMUL.FTZ R13, R13, 0.5 ;  /* 0x3f0000000d0d0820 */ /* 0x000fc60000410000 */
[----:B------:R-:W-:-:S04]  /*0d80*/  @P0 FADD.FTZ R2, -R15, -RZ ;  /* 0x800000ff0f020221 */ /* 0x000fc80000010100 */
[----:B------:R-:W-:Y:S01]  /*0d90*/  @P0 FFMA R10, R15, R2, R8 ;  /* 0x000000020f0a0223 */ /* 0x000fe20000000008 */
[----:B------:R-:W-:-:S03]  /*0da0*/  @!P0 IMAD.MOV.U32 R2, RZ, RZ, R0 ;  /* 0x000000ffff028224 */ /* 0x000fc600078e0000 */
[----:B------:R-:W-:-:S04]  /*0db0*/  @P0 FFMA R10, R10, R13, R15 ;  /* 0x0000000d0a0a0223 */ /* 0x000fc8000000000f */
[----:B------:R-:W-:-:S07]  /*0dc0*/  @P0 FMUL.FTZ R2, R10, 2.3283064365386962891e-10 ;  /* 0x2f8000000a020820 */ /* 0x000fce0000410000 */
.L_x_12:
[----:B------:R-:W-:-:S04]  /*0dd0*/  HFMA2 R13, -RZ, RZ, 0, 0 ;  /* 0x00000000ff0d7431 */ /* 0x000fc800000001ff */
[----:B------:R-:W-:Y:S05]  /*0de0*/  RET.REL.NODEC R12 `(_Z19spec_advance_kernelP6t_partiPK5t_fldS3_iff) ;  /* 0xfffffff00c847950 */ /* 0x000fea0003c3ffff */
        .weak           $__internal_2_$__cuda_sm3x_div_rn_noftz_f32_slowpath
        .type           $__internal_2_$__cuda_sm3x_div_rn_noftz_f32_slowpath,@function
        .size           $__internal_2_$__cuda_sm3x_div_rn_noftz_f32_slowpath,(.L_x_28 - $__internal_2_$__cuda_sm3x_div_rn_noftz_f32_slowpath)
$__internal_2_$__cuda_sm3x_div_rn_noftz_f32_slowpath:
[----:B------:R-:W-:Y:S01]  /*0df0*/  SHF.R.U32.HI R15, RZ, 0x17, R17 ;  /* 0x00000017ff0f7819 */ /* 0x000fe20000011611 */
[----:B------:R-:W-:Y:S04]  /*0e00*/  BSSY.RECONVERGENT B0, `(.L_x_13) ;  /* 0x000005d000007945 */ /* 0x000fe80003800200 */
[----:B------:R-:W-:Y:S01]  /*0e10*/  BSSY.RELIABLE B2, `(.L_x_14) ;  /* 0x000001b000027945 */ /* 0x000fe20003800100 */
[----:B------:R-:W-:Y:S02]  /*0e20*/  MOV R20, R17 ;  /* 0x0000001100147202 */ /* 0x000fe40000000f00 */
[----:B------:R-:W-:-:S04]  /*0e30*/  LOP3.LUT R15, R15, 0xff, RZ, 0xc0, !PT ;  /* 0x000000ff0f0f7812 */ /* 0x000fc800078ec0ff */
[----:B------:R-:W-:-:S04]  /*0e40*/  IADD3 R19, PT, PT, R15, -0x1, RZ ;  /* 0xffffffff0f137810 */ /* 0x000fc80007ffe0ff */
[----:B------:R-:W-:-:S13]  /*0e50*/  ISETP.GT.U32.AND P0, PT, R19, 0xfd, PT ;  /* 0x000000fd1300780c */ /* 0x000fda0003f04070 */
[----:B------:R-:W-:Y:S01]  /*0e60*/  @!P0 MOV R18, RZ ;  /* 0x000000ff00128202 */ /* 0x000fe20000000f00 */
[----:B------:R-:W-:Y:S06]  /*0e70*/  @!P0 BRA `(.L_x_15) ;  /* 0x0000000000508947 */ /* 0x000fec0003800000 */
[----:B------:R-:W-:Y:S02]  /*0e80*/  FSETP.GTU.FTZ.AND P0, PT, |R17|, +INF , PT ;  /* 0x7f8000001100780b */ /* 0x000fe40003f1c200 */
[----:B------:R-:W-:-:S11]  /*0e90*/  MOV R0, R17 ;  /* 0x0000001100007202 */ /* 0x000fd60000000f00 */
[----:B------:R-:W-:Y:S05]  /*0ea0*/  @P0 BREAK.RELIABLE B2 ;  /* 0x0000000000020942 */ /* 0x000fea0003800100 */
[----:B------:R-:W-:Y:S05]  /*0eb0*/  @P0 BRA `(.L_x_16) ;  /* 0x0000000400400947 */ /* 0x000fea0003800000 */
[----:B------:R-:W-:-:S05]  /*0ec0*/  HFMA2 R17, -RZ, RZ, 2, 0 ;  /* 0x40000000ff117431 */ /* 0x000fca00000001ff */
[----:B------:R-:W-:-:S13]  /*0ed0*/  LOP3.LUT P0, RZ, R20, 0x7fffffff, R17, 0xc8, !PT ;  /* 0x7fffffff14ff7812 */ /* 0x000fda000780c811 */
[----:B------:R-:W-:Y:S05]  /*0ee0*/  @!P0 BREAK.RELIABLE B2 ;  /* 0x0000000000028942 */ /* 0x000fea0003800100 */
[----:B------:R-:W-:Y:S05]  /*0ef0*/  @!P0 BRA `(.L_x_17) ;  /* 0x0000000400288947 */ /* 0x000fea0003800000 */
[----:B------:R-:W-:Y:S02]  /*0f00*/  FSETP.NEU.FTZ.AND P0, PT, |R0|, +INF , PT ;  /* 0x7f8000000000780b */ /* 0x000fe40003f1d200 */
[----:B------:R-:W-:-:S04]  /*0f10*/  LOP3.LUT P1, RZ, R17, 0x7fffffff, RZ, 0xc0, !PT ;  /* 0x7fffffff11ff7812 */ /* 0x000fc8000782c0ff */
[----:B------:R-:W-:-:S13]  /*0f20*/  PLOP3.LUT P0, PT, P0, P1, PT, 0x2f, 0xf2 ;  /* 0x0000000000f2781c */ /* 0x000fda0000702577 */
[----:B------:R-:W-:Y:S05]  /*0f30*/  @P0 BREAK.RELIABLE B2 ;  /* 0x0000000000020942 */ /* 0x000fea0003800100 */
[----:B------:R-:W-:Y:S05]  /*0f40*/  @P0 BRA `(.L_x_18) ;  /* 0x00000004000c0947 */ /* 0x000fea0003800000 */
[----:B------:R-:W-:-:S13]  /*0f50*/  LOP3.LUT P0, RZ, R20, 0x7fffffff, RZ, 0xc0, !PT ;  /* 0x7fffffff14ff7812 */ /* 0x000fda000780c0ff */
[----:B------:R-:W-:Y:S05]  /*0f60*/  @!P0 BREAK.RELIABLE B2 ;  /* 0x0000000000028942 */ /* 0x000fea0003800100 */
[----:B------:R-:W-:Y:S05]  /*0f70*/  @!P0 BRA `(.L_x_19) ;  /* 0x0000000000f48947 */ /* 0x000fea0003800000 */
[----:B------:R-:W-:Y:S02]  /*0f80*/  ISETP.GE.AND P0, PT, R19, RZ, PT ;  /* 0x000000ff1300720c */ /* 0x000fe40003f06270 */
[----:B------:R-:W-:-:S11]  /*0f90*/  MOV R18, RZ ;  /* 0x000000ff00127202 */ /* 0x000fd60000000f00 */
[----:B------:R-:W-:Y:S01]  /*0fa0*/  @!P0 FFMA R20, R0, 1.84467440737095516160e+19, RZ ;  /* 0x5f80000000148823 */ /* 0x000fe200000000ff */
[----:B------:R-:W-:-:S07]  /*0fb0*/  @!P0 IADD3 R18, PT, PT, R18, 0x40, RZ ;  /* 0x0000004012128810 */ /* 0x000fce0007ffe0ff */
.L_x_15:
[----:B------:R-:W-:Y:S05]  /*0fc0*/  BSYNC.RELIABLE B2 ;  /* 0x0000000000027941 */ /* 0x000fea0003800100 */
.L_x_14:
[----:B------:R-:W-:Y:S01]  /*0fd0*/  LEA R17, R15, 0xc0800000, 0x17 ;  /* 0xc08000000f117811 */ /* 0x000fe200078eb8ff */
[----:B------:R-:W-:Y:S01]  /*0fe0*/  UMOV UR4, 0x40000000 ;  /* 0x4000000000047882 */ /* 0x000fe20000000000 */
[----:B------:R-:W-:Y:S01]  /*0ff0*/  IADD3 R18, PT, PT, R18, 0x80, -R15 ;  /* 0x0000008012127810 */ /* 0x000fe20007ffe80f */
[----:B------:R-:W-:Y:S01]  /*1000*/  UIADD3 UR4, UPT, UPT, UR4, -0x800000, URZ ;  /* 0xff80000004047890 */ /* 0x000fe2000fffe0ff */
[----:B------:R-:W-:Y:S01]  /*1010*/  BSSY.RECONVERGENT B2, `(.L_x_20) ;  /* 0x0000032000027945 */ /* 0x000fe20003800200 */
[----:B------:R-:W-:-:S04]  /*1020*/  IMAD.IADD R20, R20, 0x1, -R17 ;  /* 0x0000000114147824 */ /* 0x000fc800078e0a11 */
[----:B------:R-:W0:Y:S01]  /*1030*/  MUFU.RCP R0, R20 ;  /* 0x0000001400007308 */ /* 0x000e220000001000 */
[----:B------:R-:W-:-:S04]  /*1040*/  FADD.FTZ R17, -R20, -RZ ;  /* 0x800000ff14117221 */ /* 0x000fc80000010100 */
[----:B0-----:R-:W-:-:S04]  /*1050*/  FFMA R19, R0, R17, 1 ;  /* 0x3f80000000137423 */ /* 0x001fc80000000011 */
[----:B------:R-:W-:-:S04]  /*1060*/  FFMA R0, R0, R19, R0 ;  /* 0x0000001300007223 */ /* 0x000fc80000000000 */
[----:B------:R-:W-:-:S04]  /*1070*/  FFMA R19, R0, UR4, RZ ;  /* 0x0000000400137c23 */ /* 0x000fc800080000ff */
[----:B------:R-:W-:-:S04]  /*1080*/  FFMA R22, R17, R19, UR4 ;  /* 0x0000000411167e23 */ /* 0x000fc80008000013 */
[----:B------:R-:W-:-:S04]  /*1090*/  FFMA R21, R0, R22, R19 ;  /* 0x0000001600157223 */ /* 0x000fc80000000013 */
[----:B------:R-:W-:-:S04]  /*10a0*/  FFMA R22, R17, R21, UR4 ;  /* 0x0000000411167e23 */ /* 0x000fc80008000015 */
[----:B------:R-:W-:-:S05]  /*10b0*/  FFMA R17, R0, R22, R21 ;  /* 0x0000001600117223 */ /* 0x000fca0000000015 */
[----:B------:R-:W-:-:S04]  /*10c0*/  SHF.R.U32.HI R19, RZ, 0x17, R17 ;  /* 0x00000017ff137819 */ /* 0x000fc80000011611 */
[----:B------:R-:W-:-:S04]  /*10d0*/  LOP3.LUT R19, R19, 0xff, RZ, 0xc0, !PT ;  /* 0x000000ff13137812 */ /* 0x000fc800078ec0ff */
[----:B------:R-:W-:-:S04]  /*10e0*/  IADD3 R20, PT, PT, R19, R18, RZ ;  /* 0x0000001213147210 */ /* 0x000fc80007ffe0ff */
[----:B------:R-:W-:-:S04]  /*10f0*/  IADD3 R15, PT, PT, R20, -0x1, RZ ;  /* 0xffffffff140f7810 */ /* 0x000fc80007ffe0ff */
[----:B------:R-:W-:-:S13]  /*1100*/  ISETP.GE.U32.AND P0, PT, R15, 0xfe, PT ;  /* 0x000000fe0f00780c */ /* 0x000fda0003f06070 */
[----:B------:R-:W-:Y:S05]  /*1110*/  @!P0 BRA `(.L_x_21) ;  /* 0x0000000000808947 */ /* 0x000fea0003800000 */
[----:B------:R-:W-:-:S13]  /*1120*/  ISETP.GT.AND P0, PT, R20, 0xfe, PT ;  /* 0x000000fe1400780c */ /* 0x000fda0003f04270 */
[----:B------:R-:W-:Y:S05]  /*1130*/  @P0 BRA `(.L_x_22) ;  /* 0x00000000006c0947 */ /* 0x000fea0003800000 */
[----:B------:R-:W-:-:S13]  /*1140*/  ISETP.GE.AND P0, PT, R20, 0x1, PT ;  /* 0x000000011400780c */ /* 0x000fda0003f06270 */
[----:B------:R-:W-:Y:S05]  /*1150*/  @P0 BRA `(.L_x_23) ;  /* 0x0000000000740947 */ /* 0x000fea0003800000 */
[----:B------:R-:W-:Y:S02]  /*1160*/  ISETP.GE.AND P0, PT, R20, -0x18, PT ;  /* 0xffffffe81400780c */ /* 0x000fe40003f06270 */
[----:B------:R-:W-:-:S11]  /*1170*/  LOP3.LUT R17, R17, 0x80000000, RZ, 0xc0, !PT ;  /* 0x8000000011117812 */ /* 0x000fd600078ec0ff */
[----:B------:R-:W-:Y:S05]  /*1180*/  @!P0 BRA `(.L_x_23) ;  /* 0x0000000000688947 */ /* 0x000fea0003800000 */
[-CC-:B------:R-:W-:Y:S01]  /*1190*/  FFMA.RZ R15, R0, R22.reuse, R21.reuse ;  /* 0x00000016000f7223 */ /* 0x180fe2000000c015 */
[C---:B------:R-:W-:Y:S02]  /*11a0*/  IADD3 R19, PT, PT, R20.reuse, 0x20, RZ ;  /* 0x0000002014137810 */ /* 0x040fe40007ffe0ff */
[----:B------:R-:W-:Y:S02]  /*11b0*/  ISETP.NE.AND P2, PT, R20, RZ, PT ;  /* 0x000000ff1400720c */ /* 0x000fe40003f45270 */
[----:B------:R-:W-:Y:S01]  /*11c0*/  LOP3.LUT R18, R15, 0x7fffff, RZ, 0xc0, !PT ;  /* 0x007fffff0f127812 */ /* 0x000fe200078ec0ff */
[CCC-:B------:R-:W-:Y:S01]  /*11d0*/  FFMA.RP R15, R0.reuse, R22.reuse, R21.reuse ;  /* 0x00000016000f7223 */ /* 0x1c0fe20000008015 */
[----:B------:R-:W-:Y:S01]  /*11e0*/  FFMA.RM R0, R0, R22, R21 ;  /* 0x0000001600007223 */ /* 0x000fe20000004015 */
[----:B------:R-:W-:Y:S02]  /*11f0*/  ISETP.NE.AND P1, PT, R20, RZ, PT ;  /* 0x000000ff1400720c */ /* 0x000fe40003f25270 */
[----:B------:R-:W-:-:S02]  /*1200*/  LOP3.LUT R18, R18, 0x800000, RZ, 0xfc, !PT ;  /* 0x0080000012127812 */ /* 0x000fc400078efcff */
[----:B------:R-:W-:Y:S02]  /*1210*/  IADD3 R20, PT, PT, -R20, RZ, RZ ;  /* 0x000000ff14147210 */ /* 0x000fe40007ffe1ff */
[----:B------:R-:W-:Y:S02]  /*1220*/  SHF.L.U32 R19, R18, R19, RZ ;  /* 0x0000001312137219 */ /* 0x000fe400000006ff */
[----:B------:R-:W-:Y:S02]  /*1230*/  FSETP.NEU.FTZ.AND P0, PT, R15, R0, PT ;  /* 0x000000000f00720b */ /* 0x000fe40003f1d000 */
[----:B------:R-:W-:Y:S02]  /*1240*/  SEL R15, R20, RZ, P2 ;  /* 0x000000ff140f7207 */ /* 0x000fe40001000000 */
[----:B------:R-:W-:Y:S02]  /*1250*/  ISETP.NE.AND P1, PT, R19, RZ, P1 ;  /* 0x000000ff1300720c */ /* 0x000fe40000f25270 */
[----:B------:R-:W-:-:S02]  /*1260*/  SHF.R.U32.HI R15, RZ, R15, R18 ;  /* 0x0000000fff0f7219 */ /* 0x000fc40000011612 */
[----:B------:R-:W-:Y:S02]  /*1270*/  PLOP3.LUT P0, PT, P0, P1, PT, 0xf8, 0x8f ;  /* 0x00000000008f781c */ /* 0x000fe40000703f70 */
[----:B------:R-:W-:Y:S02]  /*1280*/  SHF.R.U32.HI R19, RZ, 0x1, R15 ;  /* 0x00000001ff137819 */ /* 0x000fe4000001160f */
[----:B------:R-:W-:-:S04]  /*1290*/  SEL R0, RZ, 0x1, !P0 ;  /* 0x00000001ff007807 */ /* 0x000fc80004000000 */
[----:B------:R-:W-:-:S04]  /*12a0*/  LOP3.LUT R0, R0, 0x1, R19, 0xf8, !PT ;  /* 0x0000000100007812 */ /* 0x000fc800078ef813 */
[----:B------:R-:W-:-:S04]  /*12b0*/  LOP3.LUT R0, R0, R15, RZ, 0xc0, !PT ;  /* 0x0000000f00007212 */ /* 0x000fc800078ec0ff */
[----:B------:R-:W-:-:S04]  /*12c0*/  IADD3 R0, PT, PT, R19, R0, RZ ;  /* 0x0000000013007210 */ /* 0x000fc80007ffe0ff */
[----:B------:R-:W-:Y:S01]  /*12d0*/  LOP3.LUT R17, R0, R17, RZ, 0xfc, !PT ;  /* 0x0000001100117212 */ /* 0x000fe200078efcff */
[----:B------:R-:W-:Y:S06]  /*12e0*/  BRA `(.L_x_23) ;  /* 0x0000000000107947 */ /* 0x000fec0003800000 */
.L_x_22:
[----:B------:R-:W-:-:S04]  /*12f0*/  LOP3.LUT R17, R17, 0x80000000, RZ, 0xc0, !PT ;  /* 0x8000000011117812 */ /* 0x000fc800078ec0ff */
[----:B------:R-:W-:Y:S01]  /*1300*/  LOP3.LUT R17, R17, 0x7f800000, RZ, 0xfc, !PT ;  /* 0x7f80000011117812 */ /* 0x000fe200078efcff */
[----:B------:R-:W-:Y:S06]  /*1310*/  BRA `(.L_x_23) ;  /* 0x0000000000047947 */ /* 0x000fec0003800000 */
.L_x_21:
[----:B------:R-:W-:-:S07]  /*1320*/  LEA R17, R18, R17, 0x17 ;  /* 0x0000001112117211 */ /* 0x000fce00078eb8ff */
.L_x_23:
[----:B------:R-:W-:Y:S05]  /*1330*/  BSYNC.RECONVERGENT B2 ;  /* 0x0000000000027941 */ /* 0x000fea0003800200 */
.L_x_20:
[----:B------:R-:W-:Y:S05]  /*1340*/  BRA `(.L_x_24) ;  /* 0x0000000000207947 */ /* 0x000fea0003800000 */
.L_x_19:
[----:B------:R-:W-:-:S04]  /*1350*/  LOP3.LUT R17, R20, 0x80000000, R17, 0x48, !PT ;  /* 0x8000000014117812 */ /* 0x000fc800078e4811 */
[----:B------:R-:W-:Y:S01]  /*1360*/  LOP3.LUT R17, R17, 0x7f800000, RZ, 0xfc, !PT ;  /* 0x7f80000011117812 */ /* 0x000fe200078efcff */
[----:B------:R-:W-:Y:S06]  /*1370*/  BRA `(.L_x_24) ;  /* 0x0000000000147947 */ /* 0x000fec0003800000 */
.L_x_18:
[----:B------:R-:W-:Y:S01]  /*1380*/  LOP3.LUT R17, R20, 0x80000000, R17, 0x48, !PT ;  /* 0x8000000014117812 */ /* 0x000fe200078e4811 */
[----:B------:R-:W-:Y:S06]  /*1390*/  BRA `(.L_x_24) ;  /* 0x00000000000c7947 */ /* 0x000fec0003800000 */
.L_x_17:
[----:B------:R-:W0:Y:S01]  /*13a0*/  MUFU.RSQ R17, -QNAN ;  /* 0xffc0000000117908 */ /* 0x000e220000001400 */
[----:B------:R-:W-:Y:S05]  /*13b0*/  BRA `(.L_x_24) ;  /* 0x0000000000047947 */ /* 0x000fea0003800000 */
.L_x_16:
[----:B------:R-:W-:-:S07]  /*13c0*/  FADD.FTZ R17, R0, 2 ;  /* 0x4000000000117421 */ /* 0x000fce0000010000 */
.L_x_24:
[----:B------:R-:W-:Y:S05]  /*13d0*/  BSYNC.RECONVERGENT B0 ;  /* 0x0000000000007941 */ /* 0x000fea0003800200 */
.L_x_13:
[----:B0-----:R-:W-:Y:S01]  /*13e0*/  MOV R0, R17 ;  /* 0x0000001100007202 */ /* 0x001fe20000000f00 */
[----:B------:R-:W-:-:S04]  /*13f0*/  HFMA2 R17, -RZ, RZ, 0, 0 ;  /* 0x00000000ff117431 */ /* 0x000fc800000001ff */
[----:B------:R-:W-:Y:S05]  /*1400*/  RET.REL.NODEC R16 `(_Z19spec_advance_kernelP6t_partiPK5t_fldS3_iff) ;  /* 0xffffffe810fc7950 */ /* 0x000fea0003c3ffff */
.L_x_25:
[----:B------:R-:W-:-:S00]  /*1410*/  BRA `(.L_x_25) ;  /* 0xfffffffc00fc7947 */ /* 0x000fc0000383ffff */
[----:B------:R-:W-:-:S00]  /*1420*/  NOP ;  /* 0x0000000000007918 */ /* 0x000fc00000000000 */
        /* <DEDUP_REMOVED lines=13> */
.L_x_28:


//--------------------- .nv.shared.reserved.0     --------------------------
	.section	.nv.shared.reserved.0,"aw",@nobits
	.weak		__nv_reservedSMEM_offset_0_alias
	.size		__nv_reservedSMEM_offset_0_alias, 0, 64
	.other		__nv_reservedSMEM_offset_0_alias,@"STO_CUDA_RESERVED_SHARED STV_DEFAULT"
__nv_reservedSMEM_offset_0_alias:
	.zero		0
	.zero		64


//--------------------- .nv.constant0._Z19spec_advance_kernelP6t_partiPK5t_fldS3_iff --------------------------
	.section	.nv.constant0._Z19spec_advance_kernelP6t_partiPK5t_fldS3_iff,"a",@progbits
	.sectionflags	@""
	.align	4
.nv.constant0._Z19spec_advance_kernelP6t_partiPK5t_fldS3_iff:
	.zero		940


//--------------------- SYMBOLS --------------------------

	.type		.nv.reservedSmem.offset0,@object
	.size		.nv.reservedSmem.offset0,0x4
